//
// Generated by NVIDIA NVVM Compiler
//
// Compiler Build ID: CL-36424714
// Cuda compilation tools, release 13.0, V13.0.88
// Based on NVVM 20.0.0
//

.version 9.0
.target sm_100
.address_size 64

	// .globl	_Z13matmul_sharedPfS_S_iii
// _ZZ13matmul_sharedPfS_S_iiiE8a_shared has been demoted
// _ZZ13matmul_sharedPfS_S_iiiE8b_shared has been demoted

.visible .entry _Z13matmul_sharedPfS_S_iii(
	.param .u64 .ptr .align 1 _Z13matmul_sharedPfS_S_iii_param_0,
	.param .u64 .ptr .align 1 _Z13matmul_sharedPfS_S_iii_param_1,
	.param .u64 .ptr .align 1 _Z13matmul_sharedPfS_S_iii_param_2,
	.param .u32 _Z13matmul_sharedPfS_S_iii_param_3,
	.param .u32 _Z13matmul_sharedPfS_S_iii_param_4,
	.param .u32 _Z13matmul_sharedPfS_S_iii_param_5
)
{
	.reg .pred 	%p<21>;
	.reg .b32 	%r<85>;
	.reg .b32 	%f<127>;
	.reg .b64 	%rd<14>;
	// demoted variable
	.shared .align 4 .b8 _ZZ13matmul_sharedPfS_S_iiiE8a_shared[1024];
	// demoted variable
	.shared .align 4 .b8 _ZZ13matmul_sharedPfS_S_iiiE8b_shared[1024];
	ld.param.u64 	%rd3, [_Z13matmul_sharedPfS_S_iii_param_0];
	ld.param.u64 	%rd4, [_Z13matmul_sharedPfS_S_iii_param_1];
	ld.param.u32 	%r35, [_Z13matmul_sharedPfS_S_iii_param_3];
	ld.param.u32 	%r36, [_Z13matmul_sharedPfS_S_iii_param_4];
	ld.param.u32 	%r37, [_Z13matmul_sharedPfS_S_iii_param_5];
	mov.u32 	%r38, %ctaid.y;
	mov.u32 	%r1, %ntid.y;
	mov.u32 	%r2, %tid.y;
	mad.lo.s32 	%r3, %r38, %r1, %r2;
	mov.u32 	%r39, %ctaid.x;
	mov.u32 	%r4, %ntid.x;
	mov.u32 	%r5, %tid.x;
	mad.lo.s32 	%r6, %r39, %r4, %r5;
	add.s32 	%r40, %r1, %r37;
	add.s32 	%r41, %r40, -1;
	div.s32 	%r7, %r41, %r1;
	setp.lt.s32 	%p1, %r7, 1;
	mov.f32 	%f125, 0f00000000;
	@%p1 bra 	$L__BB0_20;
	shl.b32 	%r43, %r2, 6;
	mov.u32 	%r44, _ZZ13matmul_sharedPfS_S_iiiE8a_shared;
	add.s32 	%r8, %r44, %r43;
	mul.lo.s32 	%r9, %r37, %r3;
	shl.b32 	%r45, %r5, 2;
	mov.u32 	%r46, _ZZ13matmul_sharedPfS_S_iiiE8b_shared;
	add.s32 	%r10, %r46, %r45;
	and.b32  	%r11, %r1, 15;
	and.b32  	%r12, %r1, 7;
	and.b32  	%r13, %r1, 3;
	cvta.to.global.u64 	%rd1, %rd3;
	cvta.to.global.u64 	%rd2, %rd4;
	mov.f32 	%f125, 0f00000000;
	mov.b32 	%r78, 0;
$L__BB0_2:
	setp.ge.s32 	%p2, %r3, %r35;
	mad.lo.s32 	%r47, %r78, %r4, %r5;
	setp.ge.s32 	%p3, %r47, %r37;
	mov.f32 	%f116, 0f00000000;
	or.pred  	%p4, %p2, %p3;
	@%p4 bra 	$L__BB0_4;
	add.s32 	%r48, %r47, %r9;
	mul.wide.s32 	%rd6, %r48, 4;
	add.s64 	%rd7, %rd1, %rd6;
	ld.global.f32 	%f116, [%rd7];
$L__BB0_4:
	setp.ge.s32 	%p5, %r6, %r36;
	add.s32 	%r50, %r8, %r45;
	st.shared.f32 	[%r50], %f116;
	mad.lo.s32 	%r16, %r78, %r1, %r2;
	setp.ge.s32 	%p6, %r16, %r37;
	mov.f32 	%f117, 0f00000000;
	or.pred  	%p7, %p5, %p6;
	@%p7 bra 	$L__BB0_6;
	mad.lo.s32 	%r51, %r16, %r36, %r6;
	mul.wide.s32 	%rd8, %r51, 4;
	add.s64 	%rd9, %rd2, %rd8;
	ld.global.f32 	%f117, [%rd9];
$L__BB0_6:
	setp.lt.u32 	%p8, %r1, 16;
	add.s32 	%r55, %r46, %r43;
	add.s32 	%r57, %r55, %r45;
	st.shared.f32 	[%r57], %f117;
	bar.sync 	0;
	mov.b32 	%r83, 0;
	@%p8 bra 	$L__BB0_9;
	mov.u32 	%r59, _ZZ13matmul_sharedPfS_S_iiiE8a_shared;
	add.s32 	%r60, %r43, %r59;
	add.s32 	%r80, %r60, 32;
	shl.b32 	%r61, %r5, 2;
	mov.u32 	%r62, _ZZ13matmul_sharedPfS_S_iiiE8b_shared;
	add.s32 	%r63, %r61, %r62;
	add.s32 	%r79, %r63, 512;
	and.b32  	%r64, %r1, -16;
	neg.s32 	%r81, %r64;
$L__BB0_8:
	.pragma "nounroll";
	and.b32  	%r83, %r1, 2032;
	ld.shared.f32 	%f26, [%r80+-32];
	ld.shared.f32 	%f27, [%r79+-512];
	fma.rn.f32 	%f28, %f26, %f27, %f125;
	ld.shared.f32 	%f29, [%r80+-28];
	ld.shared.f32 	%f30, [%r79+-448];
	fma.rn.f32 	%f31, %f29, %f30, %f28;
	ld.shared.f32 	%f32, [%r80+-24];
	ld.shared.f32 	%f33, [%r79+-384];
	fma.rn.f32 	%f34, %f32, %f33, %f31;
	ld.shared.f32 	%f35, [%r80+-20];
	ld.shared.f32 	%f36, [%r79+-320];
	fma.rn.f32 	%f37, %f35, %f36, %f34;
	ld.shared.f32 	%f38, [%r80+-16];
	ld.shared.f32 	%f39, [%r79+-256];
	fma.rn.f32 	%f40, %f38, %f39, %f37;
	ld.shared.f32 	%f41, [%r80+-12];
	ld.shared.f32 	%f42, [%r79+-192];
	fma.rn.f32 	%f43, %f41, %f42, %f40;
	ld.shared.f32 	%f44, [%r80+-8];
	ld.shared.f32 	%f45, [%r79+-128];
	fma.rn.f32 	%f46, %f44, %f45, %f43;
	ld.shared.f32 	%f47, [%r80+-4];
	ld.shared.f32 	%f48, [%r79+-64];
	fma.rn.f32 	%f49, %f47, %f48, %f46;
	ld.shared.f32 	%f50, [%r80];
	ld.shared.f32 	%f51, [%r79];
	fma.rn.f32 	%f52, %f50, %f51, %f49;
	ld.shared.f32 	%f53, [%r80+4];
	ld.shared.f32 	%f54, [%r79+64];
	fma.rn.f32 	%f55, %f53, %f54, %f52;
	ld.shared.f32 	%f56, [%r80+8];
	ld.shared.f32 	%f57, [%r79+128];
	fma.rn.f32 	%f58, %f56, %f57, %f55;
	ld.shared.f32 	%f59, [%r80+12];
	ld.shared.f32 	%f60, [%r79+192];
	fma.rn.f32 	%f61, %f59, %f60, %f58;
	ld.shared.f32 	%f62, [%r80+16];
	ld.shared.f32 	%f63, [%r79+256];
	fma.rn.f32 	%f64, %f62, %f63, %f61;
	ld.shared.f32 	%f65, [%r80+20];
	ld.shared.f32 	%f66, [%r79+320];
	fma.rn.f32 	%f67, %f65, %f66, %f64;
	ld.shared.f32 	%f68, [%r80+24];
	ld.shared.f32 	%f69, [%r79+384];
	fma.rn.f32 	%f70, %f68, %f69, %f67;
	ld.shared.f32 	%f71, [%r80+28];
	ld.shared.f32 	%f72, [%r79+448];
	fma.rn.f32 	%f125, %f71, %f72, %f70;
	add.s32 	%r81, %r81, 16;
	add.s32 	%r80, %r80, 64;
	add.s32 	%r79, %r79, 1024;
	setp.ne.s32 	%p9, %r81, 0;
	@%p9 bra 	$L__BB0_8;
$L__BB0_9:
	setp.eq.s32 	%p10, %r11, 0;
	@%p10 bra 	$L__BB0_19;
	add.s32 	%r65, %r11, -1;
	setp.lt.u32 	%p11, %r65, 7;
	@%p11 bra 	$L__BB0_12;
	shl.b32 	%r66, %r83, 2;
	add.s32 	%r67, %r8, %r66;
	ld.shared.f32 	%f74, [%r67];
	shl.b32 	%r68, %r83, 6;
	add.s32 	%r69, %r10, %r68;
	ld.shared.f32 	%f75, [%r69];
	fma.rn.f32 	%f76, %f74, %f75, %f125;
	ld.shared.f32 	%f77, [%r67+4];
	ld.shared.f32 	%f78, [%r69+64];
	fma.rn.f32 	%f79, %f77, %f78, %f76;
	ld.shared.f32 	%f80, [%r67+8];
	ld.shared.f32 	%f81, [%r69+128];
	fma.rn.f32 	%f82, %f80, %f81, %f79;
	ld.shared.f32 	%f83, [%r67+12];
	ld.shared.f32 	%f84, [%r69+192];
	fma.rn.f32 	%f85, %f83, %f84, %f82;
	ld.shared.f32 	%f86, [%r67+16];
	ld.shared.f32 	%f87, [%r69+256];
	fma.rn.f32 	%f88, %f86, %f87, %f85;
	ld.shared.f32 	%f89, [%r67+20];
	ld.shared.f32 	%f90, [%r69+320];
	fma.rn.f32 	%f91, %f89, %f90, %f88;
	ld.shared.f32 	%f92, [%r67+24];
	ld.shared.f32 	%f93, [%r69+384];
	fma.rn.f32 	%f94, %f92, %f93, %f91;
	ld.shared.f32 	%f95, [%r67+28];
	ld.shared.f32 	%f96, [%r69+448];
	fma.rn.f32 	%f125, %f95, %f96, %f94;
	add.s32 	%r83, %r83, 8;
$L__BB0_12:
	setp.eq.s32 	%p12, %r12, 0;
	@%p12 bra 	$L__BB0_19;
	add.s32 	%r70, %r12, -1;
	setp.lt.u32 	%p13, %r70, 3;
	@%p13 bra 	$L__BB0_15;
	shl.b32 	%r71, %r83, 2;
	add.s32 	%r72, %r8, %r71;
	ld.shared.f32 	%f98, [%r72];
	shl.b32 	%r73, %r83, 6;
	add.s32 	%r74, %r10, %r73;
	ld.shared.f32 	%f99, [%r74];
	fma.rn.f32 	%f100, %f98, %f99, %f125;
	ld.shared.f32 	%f101, [%r72+4];
	ld.shared.f32 	%f102, [%r74+64];
	fma.rn.f32 	%f103, %f101, %f102, %f100;
	ld.shared.f32 	%f104, [%r72+8];
	ld.shared.f32 	%f105, [%r74+128];
	fma.rn.f32 	%f106, %f104, %f105, %f103;
	ld.shared.f32 	%f107, [%r72+12];
	ld.shared.f32 	%f108, [%r74+192];
	fma.rn.f32 	%f125, %f107, %f108, %f106;
	add.s32 	%r83, %r83, 4;
$L__BB0_15:
	setp.eq.s32 	%p14, %r13, 0;
	@%p14 bra 	$L__BB0_19;
	setp.eq.s32 	%p15, %r13, 1;
	shl.b32 	%r75, %r83, 2;
	add.s32 	%r32, %r8, %r75;
	ld.shared.f32 	%f109, [%r32];
	shl.b32 	%r76, %r83, 6;
	add.s32 	%r33, %r10, %r76;
	ld.shared.f32 	%f110, [%r33];
	fma.rn.f32 	%f125, %f109, %f110, %f125;
	@%p15 bra 	$L__BB0_19;
	setp.eq.s32 	%p16, %r13, 2;
	ld.shared.f32 	%f111, [%r32+4];
	ld.shared.f32 	%f112, [%r33+64];
	fma.rn.f32 	%f125, %f111, %f112, %f125;
	@%p16 bra 	$L__BB0_19;
	ld.shared.f32 	%f113, [%r32+8];
	ld.shared.f32 	%f114, [%r33+128];
	fma.rn.f32 	%f125, %f113, %f114, %f125;
$L__BB0_19:
	bar.sync 	0;
	add.s32 	%r78, %r78, 1;
	setp.ne.s32 	%p17, %r78, %r7;
	@%p17 bra 	$L__BB0_2;
$L__BB0_20:
	setp.ge.s32 	%p18, %r3, %r35;
	setp.ge.s32 	%p19, %r6, %r36;
	or.pred  	%p20, %p18, %p19;
	@%p20 bra 	$L__BB0_22;
	ld.param.u64 	%rd13, [_Z13matmul_sharedPfS_S_iii_param_2];
	mad.lo.s32 	%r77, %r36, %r3, %r6;
	cvta.to.global.u64 	%rd10, %rd13;
	mul.wide.s32 	%rd11, %r77, 4;
	add.s64 	%rd12, %rd10, %rd11;
	st.global.f32 	[%rd12], %f125;
$L__BB0_22:
	ret;

}


// ===== COMPILED SASS (sm_100) =====

	.target	sm_100

	.elftype	@"ET_EXEC"


//--------------------- .note.nv.tkinfo           --------------------------
	.section	.note.nv.tkinfo,"",@"SHT_NOTE"
	.sectionflags	@"SHF_NOTE_NV_TKINFO"
	.tkinfo
        /*0018*/ 	.word	0x00000002
        /*0030*/ 	.string	""
        /*0030*/ 	.string	"ptxas"
        /*0030*/ 	.string	"Cuda compilation tools, release 13.0, V13.0.88"
        /*0030*/ 	.string	"Build cuda_13.0.r13.0/compiler.36424714_0"
        /*0030*/ 	.string	"-arch sm_100 -m 64 "



//--------------------- .note.nv.cuinfo           --------------------------
	.section	.note.nv.cuinfo,"",@"SHT_NOTE"
	.sectionflags	@"SHF_NOTE_NV_CUINFO"
        /*0018*/ 	.short	0x0002
        /*001a*/ 	.short	0x0064
        /*001c*/ 	.short	0x0082
	.zero		2


//--------------------- .nv.info                  --------------------------
	.section	.nv.info,"",@"SHT_CUDA_INFO"
	.align	4


	//----- nvinfo : EIATTR_REGCOUNT
	.align		4
        /*0000*/ 	.byte	0x04, 0x2f
        /*0002*/ 	.short	(.L_1 - .L_0)
	.align		4
.L_0:
        /*0004*/ 	.word	index@(_Z13matmul_sharedPfS_S_iii)
        /*0008*/ 	.word	0x00000020


	//----- nvinfo : EIATTR_FRAME_SIZE
	.align		4
.L_1:
        /*000c*/ 	.byte	0x04, 0x11
        /*000e*/ 	.short	(.L_3 - .L_2)
	.align		4
.L_2:
        /*0010*/ 	.word	index@(_Z13matmul_sharedPfS_S_iii)
        /*0014*/ 	.word	0x00000000


	//----- nvinfo : EIATTR_MIN_STACK_SIZE
	.align		4
.L_3:
        /*0018*/ 	.byte	0x04, 0x12
        /*001a*/ 	.short	(.L_5 - .L_4)
	.align		4
.L_4:
        /*001c*/ 	.word	index@(_Z13matmul_sharedPfS_S_iii)
        /*0020*/ 	.word	0x00000000
.L_5:


//--------------------- .nv.compat                --------------------------
	.section	.nv.compat,"",@"SHT_CUDA_COMPAT_INFO"
	.align	4
        /*0000*/ 	.byte	0x02, 0x09, 0x00, 0x00, 0x02, 0x02, 0x01, 0x00, 0x02, 0x05, 0x05, 0x00, 0x03, 0x07, 0x01, 0x01
        /*0010*/ 	.byte	0x02, 0x03, 0x00, 0x00, 0x02, 0x06, 0x01, 0x00, 0x04, 0x0b, 0x08, 0x00, 0x09, 0x00, 0x00, 0x00
        /*0020*/ 	.byte	0x00, 0x00, 0x00, 0x00


//--------------------- .nv.info._Z13matmul_sharedPfS_S_iii --------------------------
	.section	.nv.info._Z13matmul_sharedPfS_S_iii,"",@"SHT_CUDA_INFO"
	.sectionflags	@""
	.align	4


	//----- nvinfo : EIATTR_CUDA_API_VERSION
	.align		4
        /*0000*/ 	.byte	0x04, 0x37
        /*0002*/ 	.short	(.L_7 - .L_6)
.L_6:
        /*0004*/ 	.word	0x00000082


	//----- nvinfo : EIATTR_KPARAM_INFO
	.align		4
.L_7:
        /*0008*/ 	.byte	0x04, 0x17
        /*000a*/ 	.short	(.L_9 - .L_8)
.L_8:
        /*000c*/ 	.word	0x00000000
        /*0010*/ 	.short	0x0005
        /*0012*/ 	.short	0x0020
        /*0014*/ 	.byte	0x00, 0xf0, 0x11, 0x00


	//----- nvinfo : EIATTR_KPARAM_INFO
	.align		4
.L_9:
        /*0018*/ 	.byte	0x04, 0x17
        /*001a*/ 	.short	(.L_11 - .L_10)
.L_10:
        /*001c*/ 	.word	0x00000000
        /*0020*/ 	.short	0x0004
        /*0022*/ 	.short	0x001c
        /*0024*/ 	.byte	0x00, 0xf0, 0x11, 0x00


	//----- nvinfo : EIATTR_KPARAM_INFO
	.align		4
.L_11:
        /*0028*/ 	.byte	0x04, 0x17
        /*002a*/ 	.short	(.L_13 - .L_12)
.L_12:
        /*002c*/ 	.word	0x00000000
        /*0030*/ 	.short	0x0003
        /*0032*/ 	.short	0x0018
        /*0034*/ 	.byte	0x00, 0xf0, 0x11, 0x00


	//----- nvinfo : EIATTR_KPARAM_INFO
	.align		4
.L_13:
        /*0038*/ 	.byte	0x04, 0x17
        /*003a*/ 	.short	(.L_15 - .L_14)
.L_14:
        /*003c*/ 	.word	0x00000000
        /*0040*/ 	.short	0x0002
        /*0042*/ 	.short	0x0010
        /*0044*/ 	.byte	0x00, 0xf5, 0x21, 0x00


	//----- nvinfo : EIATTR_KPARAM_INFO
	.align		4
.L_15:
        /*0048*/ 	.byte	0x04, 0x17
        /*004a*/ 	.short	(.L_17 - .L_16)
.L_16:
        /*004c*/ 	.word	0x00000000
        /*0050*/ 	.short	0x0001
        /*0052*/ 	.short	0x0008
        /*0054*/ 	.byte	0x00, 0xf5, 0x21, 0x00


	//----- nvinfo : EIATTR_KPARAM_INFO
	.align		4
.L_17:
        /*0058*/ 	.byte	0x04, 0x17
        /*005a*/ 	.short	(.L_19 - .L_18)
.L_18:
        /*005c*/ 	.word	0x00000000
        /*0060*/ 	.short	0x0000
        /*0062*/ 	.short	0x0000
        /*0064*/ 	.byte	0x00, 0xf5, 0x21, 0x00


	//----- nvinfo : EIATTR_SPARSE_MMA_MASK
	.align		4
.L_19:
        /*0068*/ 	.byte	0x03, 0x50
        /*006a*/ 	.short	0x0000


	//----- nvinfo : EIATTR_MAXREG_COUNT
	.align		4
        /*006c*/ 	.byte	0x03, 0x1b
        /*006e*/ 	.short	0x00ff


	//----- nvinfo : EIATTR_NUM_BARRIERS
	.align		4
        /*0070*/ 	.byte	0x02, 0x4c
        /*0072*/ 	.byte	0x01
	.zero		1


	//----- nvinfo : EIATTR_MERCURY_ISA_VERSION
	.align		4
        /*0074*/ 	.byte	0x03, 0x5f
        /*0076*/ 	.short	0x0101


	//----- nvinfo : EIATTR_UNUSED_LOAD_BYTE_OFFSET
	.align		4
        /*0078*/ 	.byte	0x04, 0x44
        /*007a*/ 	.short	(.L_21 - .L_20)


	//   ....[0]....
.L_20:
        /*007c*/ 	.word	0x00000b50
        /*0080*/ 	.word	0x00000fff


	//----- nvinfo : EIATTR_VRC_CTA_INIT_COUNT
	.align		4
.L_21:
        /*0084*/ 	.byte	0x02, 0x4a
	.zero		1
	.zero		1


	//----- nvinfo : EIATTR_EXIT_INSTR_OFFSETS
	.align		4
        /*0088*/ 	.byte	0x04, 0x1c
        /*008a*/ 	.short	(.L_23 - .L_22)


	//   ....[0]....
.L_22:
        /*008c*/ 	.word	0x00000c50


	//   ....[1]....
        /*0090*/ 	.word	0x00000ca0


	//----- nvinfo : EIATTR_CBANK_PARAM_SIZE
	.align		4
.L_23:
        /*0094*/ 	.byte	0x03, 0x19
        /*0096*/ 	.short	0x0024


	//----- nvinfo : EIATTR_PARAM_CBANK
	.align		4
        /*0098*/ 	.byte	0x04, 0x0a
        /*009a*/ 	.short	(.L_25 - .L_24)
	.align		4
.L_24:
        /*009c*/ 	.word	index@(.nv.constant0._Z13matmul_sharedPfS_S_iii)
        /*00a0*/ 	.short	0x0380
        /*00a2*/ 	.short	0x0024


	//----- nvinfo : EIATTR_SW_WAR
	.align		4
.L_25:
        /*00a4*/ 	.byte	0x04, 0x36
        /*00a6*/ 	.short	(.L_27 - .L_26)
.L_26:
        /*00a8*/ 	.word	0x00000008
.L_27:


//--------------------- .nv.callgraph             --------------------------
	.section	.nv.callgraph,"",@"SHT_CUDA_CALLGRAPH"
	.align	4
	.sectionentsize	8
	.align		4
        /*0000*/ 	.word	0x00000000
	.align		4
        /*0004*/ 	.word	0xffffffff
	.align		4
        /*0008*/ 	.word	0x00000000
	.align		4
        /*000c*/ 	.word	0xfffffffe
	.align		4
        /*0010*/ 	.word	0x00000000
	.align		4
        /*0014*/ 	.word	0xfffffffd
	.align		4
        /*0018*/ 	.word	0x00000000
	.align		4
        /*001c*/ 	.word	0xfffffffc


//--------------------- .text._Z13matmul_sharedPfS_S_iii --------------------------
	.section	.text._Z13matmul_sharedPfS_S_iii,"ax",@progbits
	.align	128
        .global         _Z13matmul_sharedPfS_S_iii
        .type           _Z13matmul_sharedPfS_S_iii,@function
        .size           _Z13matmul_sharedPfS_S_iii,(.L_x_8 - _Z13matmul_sharedPfS_S_iii)
        .other          _Z13matmul_sharedPfS_S_iii,@"STO_CUDA_ENTRY STV_DEFAULT"
_Z13matmul_sharedPfS_S_iii:
.text._Z13matmul_sharedPfS_S_iii:
[----:B------:R-:W-:Y:S08]  /*0000*/  LDC R1, c[0x0][0x37c] ;  /* 0x0000df00ff017b82 */ /* 0x000ff00000000800 */
[----:B------:R-:W0:Y:S01]  /*0010*/  LDC R0, c[0x0][0x364] ;  /* 0x0000d900ff007b82 */ /* 0x000e220000000800 */
[----:B------:R-:W1:Y:S01]  /*0020*/  LDCU.64 UR10, c[0x0][0x358] ;  /* 0x00006b00ff0a77ac */ /* 0x000e620008000a00 */
[----:B------:R-:W-:-:S06]  /*0030*/  IMAD.MOV.U32 R25, RZ, RZ, RZ ;  /* 0x000000ffff197224 */ /* 0x000fcc00078e00ff */
[----:B------:R-:W2:Y:S08]  /*0040*/  LDC R5, c[0x0][0x3a0] ;  /* 0x0000e800ff057b82 */ /* 0x000eb00000000800 */
[----:B------:R-:W3:Y:S01]  /*0050*/  S2UR UR4, SR_CTAID.Y ;  /* 0x00000000000479c3 */ /* 0x000ee20000002600 */
[----:B0-----:R-:W-:-:S07]  /*0060*/  IABS R7, R0 ;  /* 0x0000000000077213 */ /* 0x001fce0000000000 */
[----:B------:R-:W0:Y:S01]  /*0070*/  S2UR UR5, SR_CTAID.X ;  /* 0x00000000000579c3 */ /* 0x000e220000002500 */
[----:B------:R-:W-:Y:S01]  /*0080*/  IABS R8, R0 ;  /* 0x0000000000087213 */ /* 0x000fe20000000000 */
[----:B------:R-:W4:Y:S03]  /*0090*/  I2F.RP R4, R7 ;  /* 0x0000000700047306 */ /* 0x000f260000209400 */
[----:B------:R-:W-:Y:S02]  /*00a0*/  IADD3 R8, PT, PT, RZ, -R8, RZ ;  /* 0x80000008ff087210 */ /* 0x000fe40007ffe0ff */
[----:B--2---:R-:W-:-:S03]  /*00b0*/  IADD3 R5, PT, PT, R0, -0x1, R5 ;  /* 0xffffffff00057810 */ /* 0x004fc60007ffe005 */
[----:B----4-:R-:W2:Y:S02]  /*00c0*/  MUFU.RCP R4, R4 ;  /* 0x0000000400047308 */ /* 0x010ea40000001000 */
[----:B--2---:R-:W-:-:S06]  /*00d0*/  IADD3 R2, PT, PT, R4, 0xffffffe, RZ ;  /* 0x0ffffffe04027810 */ /* 0x004fcc0007ffe0ff */
[----:B------:R2:W4:Y:S02]  /*00e0*/  F2I.FTZ.U32.TRUNC.NTZ R3, R2 ;  /* 0x0000000200037305 */ /* 0x000524000021f000 */
[----:B--2---:R-:W-:Y:S02]  /*00f0*/  IMAD.MOV.U32 R2, RZ, RZ, RZ ;  /* 0x000000ffff027224 */ /* 0x004fe400078e00ff */
[----:B----4-:R-:W-:-:S04]  /*0100*/  IMAD.MOV R6, RZ, RZ, -R3 ;  /* 0x000000ffff067224 */ /* 0x010fc800078e0a03 */
[----:B------:R-:W-:Y:S01]  /*0110*/  IMAD R9, R6, R7, RZ ;  /* 0x0000000706097224 */ /* 0x000fe200078e02ff */
[----:B------:R-:W-:Y:S02]  /*0120*/  IABS R6, R5 ;  /* 0x0000000500067213 */ /* 0x000fe40000000000 */
[----:B------:R-:W-:Y:S01]  /*0130*/  LOP3.LUT R5, R5, R0, RZ, 0x3c, !PT ;  /* 0x0000000005057212 */ /* 0x000fe200078e3cff */
[----:B------:R-:W-:Y:S01]  /*0140*/  IMAD.HI.U32 R3, R3, R9, R2 ;  /* 0x0000000903037227 */ /* 0x000fe200078e0002 */
[----:B------:R-:W-:Y:S02]  /*0150*/  MOV R9, R8 ;  /* 0x0000000800097202 */ /* 0x000fe40000000f00 */
[----:B------:R-:W-:Y:S02]  /*0160*/  ISETP.GE.AND P1, PT, R5, RZ, PT ;  /* 0x000000ff0500720c */ /* 0x000fe40003f26270 */
[----:B------:R-:W0:Y:S01]  /*0170*/  LDC R5, c[0x0][0x360] ;  /* 0x0000d800ff057b82 */ /* 0x000e220000000800 */
[----:B------:R-:W-:-:S02]  /*0180*/  IMAD.HI.U32 R4, R3, R6, RZ ;  /* 0x0000000603047227 */ /* 0x000fc400078e00ff */
[----:B------:R-:W3:Y:S02]  /*0190*/  S2R R3, SR_TID.Y ;  /* 0x0000000000037919 */ /* 0x000ee40000002200 */
[----:B------:R-:W-:-:S05]  /*01a0*/  IMAD R2, R4, R9, R6 ;  /* 0x0000000904027224 */ /* 0x000fca00078e0206 */
[----:B------:R-:W-:-:S13]  /*01b0*/  ISETP.GT.U32.AND P2, PT, R7, R2, PT ;  /* 0x000000020700720c */ /* 0x000fda0003f44070 */
[----:B------:R-:W-:Y:S01]  /*01c0*/  @!P2 IMAD.IADD R2, R2, 0x1, -R7 ;  /* 0x000000010202a824 */ /* 0x000fe200078e0a07 */
[----:B------:R-:W-:Y:S02]  /*01d0*/  @!P2 IADD3 R4, PT, PT, R4, 0x1, RZ ;  /* 0x000000010404a810 */ /* 0x000fe40007ffe0ff */
[----:B------:R-:W-:Y:S02]  /*01e0*/  ISETP.NE.AND P2, PT, R0, RZ, PT ;  /* 0x000000ff0000720c */ /* 0x000fe40003f45270 */
[----:B------:R-:W-:Y:S02]  /*01f0*/  ISETP.GE.U32.AND P0, PT, R2, R7, PT ;  /* 0x000000070200720c */ /* 0x000fe40003f06070 */
[----:B------:R-:W0:Y:S01]  /*0200*/  S2R R2, SR_TID.X ;  /* 0x0000000000027919 */ /* 0x000e220000002100 */
[----:B---3--:R-:W-:-:S10]  /*0210*/  IMAD R21, R0, UR4, R3 ;  /* 0x0000000400157c24 */ /* 0x008fd4000f8e0203 */
[----:B------:R-:W-:-:S05]  /*0220*/  @P0 VIADD R4, R4, 0x1 ;  /* 0x0000000104040836 */ /* 0x000fca0000000000 */
[----:B------:R-:W-:Y:S02]  /*0230*/  @!P1 IADD3 R4, PT, PT, -R4, RZ, RZ ;  /* 0x000000ff04049210 */ /* 0x000fe40007ffe1ff */
[----:B------:R-:W-:-:S04]  /*0240*/  @!P2 LOP3.LUT R4, RZ, R0, RZ, 0x33, !PT ;  /* 0x00000000ff04a212 */ /* 0x000fc800078e33ff */
[----:B------:R-:W-:Y:S01]  /*0250*/  ISETP.GE.AND P0, PT, R4, 0x1, PT ;  /* 0x000000010400780c */ /* 0x000fe20003f06270 */
[----:B0-----:R-:W-:-:S12]  /*0260*/  IMAD R18, R5, UR5, R2 ;  /* 0x0000000505127c24 */ /* 0x001fd8000f8e0202 */
[----:B-1----:R-:W-:Y:S05]  /*0270*/  @!P0 BRA `(.L_x_0) ;  /* 0x0000000800688947 */ /* 0x002fea0003800000 */
[----:B------:R-:W0:Y:S01]  /*0280*/  S2UR UR6, SR_CgaCtaId ;  /* 0x00000000000679c3 */ /* 0x000e220000008800 */
[----:B------:R-:W-:Y:S01]  /*0290*/  UMOV UR4, 0x400 ;  /* 0x0000040000047882 */ /* 0x000fe20000000000 */
[----:B------:R-:W-:Y:S01]  /*02a0*/  HFMA2 R25, -RZ, RZ, 0, 0 ;  /* 0x00000000ff197431 */ /* 0x000fe200000001ff */
[----:B------:R-:W-:Y:S01]  /*02b0*/  UIADD3 UR5, UPT, UPT, UR4, 0x400, URZ ;  /* 0x0000040004057890 */ /* 0x000fe2000fffe0ff */
[C---:B------:R-:W-:Y:S02]  /*02c0*/  LOP3.LUT R16, R0.reuse, 0xf, RZ, 0xc0, !PT ;  /* 0x0000000f00107812 */ /* 0x040fe400078ec0ff */
[C---:B------:R-:W-:Y:S02]  /*02d0*/  LOP3.LUT R7, R0.reuse, 0x7, RZ, 0xc0, !PT ;  /* 0x0000000700077812 */ /* 0x040fe400078ec0ff */
[----:B------:R-:W-:Y:S01]  /*02e0*/  LOP3.LUT R6, R0, 0x3, RZ, 0xc0, !PT ;  /* 0x0000000300067812 */ /* 0x000fe200078ec0ff */
[----:B0-----:R-:W-:Y:S02]  /*02f0*/  ULEA UR5, UR6, UR5, 0x18 ;  /* 0x0000000506057291 */ /* 0x001fe4000f8ec0ff */
[----:B------:R-:W-:-:S04]  /*0300*/  ULEA UR4, UR6, UR4, 0x18 ;  /* 0x0000000406047291 */ /* 0x000fc8000f8ec0ff */
[----:B------:R-:W-:Y:S02]  /*0310*/  LEA R17, R2, UR5, 0x2 ;  /* 0x0000000502117c11 */ /* 0x000fe4000f8e10ff */
[----:B------:R-:W-:Y:S01]  /*0320*/  LEA R19, R3, UR4, 0x6 ;  /* 0x0000000403137c11 */ /* 0x000fe2000f8e30ff */
[----:B------:R-:W-:-:S06]  /*0330*/  UMOV UR4, URZ ;  /* 0x000000ff00047c82 */ /* 0x000fcc0008000000 */
.L_x_6:
[----:B0-----:R-:W0:Y:S01]  /*0340*/  LDCU UR8, c[0x0][0x3a0] ;  /* 0x00007400ff0877ac */ /* 0x001e220008000800 */
[----:B------:R-:W-:Y:S01]  /*0350*/  IMAD R12, R5, UR4, R2 ;  /* 0x00000004050c7c24 */ /* 0x000fe2000f8e0202 */
[----:B------:R-:W-:Y:S01]  /*0360*/  MOV R14, RZ ;  /* 0x000000ff000e7202 */ /* 0x000fe20000000f00 */
[----:B------:R-:W-:Y:S01]  /*0370*/  IMAD R15, R0, UR4, R3 ;  /* 0x00000004000f7c24 */ /* 0x000fe2000f8e0203 */
[----:B------:R-:W1:Y:S01]  /*0380*/  LDCU UR6, c[0x0][0x398] ;  /* 0x00007300ff0677ac */ /* 0x000e620008000800 */
[----:B------:R-:W2:Y:S01]  /*0390*/  LDCU UR7, c[0x0][0x39c] ;  /* 0x00007380ff0777ac */ /* 0x000ea20008000800 */
[----:B0-----:R-:W-:Y:S02]  /*03a0*/  ISETP.GE.AND P0, PT, R12, UR8, PT ;  /* 0x000000080c007c0c */ /* 0x001fe4000bf06270 */
[----:B------:R-:W-:Y:S02]  /*03b0*/  ISETP.GE.AND P1, PT, R15, UR8, PT ;  /* 0x000000080f007c0c */ /* 0x000fe4000bf26270 */
[----:B-1----:R-:W-:-:S02]  /*03c0*/  ISETP.GE.OR P0, PT, R21, UR6, P0 ;  /* 0x0000000615007c0c */ /* 0x002fc40008706670 */
[----:B--2---:R-:W-:-:S11]  /*03d0*/  ISETP.GE.OR P1, PT, R18, UR7, P1 ;  /* 0x0000000712007c0c */ /* 0x004fd60008f26670 */
[----:B------:R-:W0:Y:S01]  /*03e0*/  @!P0 LDC.64 R10, c[0x0][0x380] ;  /* 0x0000e000ff0a8b82 */ /* 0x000e220000000a00 */
[----:B------:R-:W-:Y:S02]  /*03f0*/  @!P0 IMAD R13, R21, UR8, R12 ;  /* 0x00000008150d8c24 */ /* 0x000fe4000f8e020c */
[----:B------:R-:W-:Y:S02]  /*0400*/  IMAD.MOV.U32 R12, RZ, RZ, RZ ;  /* 0x000000ffff0c7224 */ /* 0x000fe400078e00ff */
[----:B------:R-:W-:-:S03]  /*0410*/  @!P1 IMAD R15, R15, UR7, R18 ;  /* 0x000000070f0f9c24 */ /* 0x000fc6000f8e0212 */
[----:B------:R-:W1:Y:S01]  /*0420*/  @!P1 LDC.64 R8, c[0x0][0x388] ;  /* 0x0000e200ff089b82 */ /* 0x000e620000000a00 */
[----:B0-----:R-:W-:-:S05]  /*0430*/  @!P0 IMAD.WIDE R10, R13, 0x4, R10 ;  /* 0x000000040d0a8825 */ /* 0x001fca00078e020a */
[----:B------:R-:W2:Y:S01]  /*0440*/  @!P0 LDG.E R12, desc[UR10][R10.64] ;  /* 0x0000000a0a0c8981 */ /* 0x000ea2000c1e1900 */
[----:B-1----:R-:W-:-:S05]  /*0450*/  @!P1 IMAD.WIDE R8, R15, 0x4, R8 ;  /* 0x000000040f089825 */ /* 0x002fca00078e0208 */
[----:B------:R-:W3:Y:S01]  /*0460*/  @!P1 LDG.E R14, desc[UR10][R8.64] ;  /* 0x0000000a080e9981 */ /* 0x000ee2000c1e1900 */
[----:B------:R-:W-:Y:S02]  /*0470*/  ISETP.GE.U32.AND P0, PT, R0, 0x10, PT ;  /* 0x000000100000780c */ /* 0x000fe40003f06070 */
[----:B------:R-:W-:Y:S02]  /*0480*/  LEA R15, R3, UR5, 0x6 ;  /* 0x00000005030f7c11 */ /* 0x000fe4000f8e30ff */
[----:B------:R-:W-:-:S03]  /*0490*/  LEA R13, R2, R19, 0x2 ;  /* 0x00000013020d7211 */ /* 0x000fc600078e10ff */
[----:B------:R-:W-:Y:S01]  /*04a0*/  IMAD R15, R2, 0x4, R15 ;  /* 0x00000004020f7824 */ /* 0x000fe200078e020f */
[----:B------:R-:W-:Y:S01]  /*04b0*/  MOV R20, RZ ;  /* 0x000000ff00147202 */ /* 0x000fe20000000f00 */
[----:B--2---:R0:W-:Y:S04]  /*04c0*/  STS [R13], R12 ;  /* 0x0000000c0d007388 */ /* 0x0041e80000000800 */
[----:B---3--:R0:W-:Y:S01]  /*04d0*/  STS [R15], R14 ;  /* 0x0000000e0f007388 */ /* 0x0081e20000000800 */
[----:B------:R-:W-:Y:S06]  /*04e0*/  BAR.SYNC.DEFER_BLOCKING 0x0 ;  /* 0x0000000000007b1d */ /* 0x000fec0000010000 */
[----:B------:R-:W-:Y:S05]  /*04f0*/  @!P0 BRA `(.L_x_1) ;  /* 0x0000000000d48947 */ /* 0x000fea0003800000 */
[----:B------:R-:W1:Y:S01]  /*0500*/  S2UR UR6, SR_CgaCtaId ;  /* 0x00000000000679c3 */ /* 0x000e620000008800 */
[----:B------:R-:W-:Y:S01]  /*0510*/  UMOV UR5, 0x400 ;  /* 0x0000040000057882 */ /* 0x000fe20000000000 */
[C---:B------:R-:W-:Y:S01]  /*0520*/  LOP3.LUT R22, R0.reuse, 0xfffffff0, RZ, 0xc0, !PT ;  /* 0xfffffff000167812 */ /* 0x040fe200078ec0ff */
[----:B------:R-:W-:Y:S01]  /*0530*/  UIADD3 UR8, UPT, UPT, UR5, 0x400, URZ ;  /* 0x0000040005087890 */ /* 0x000fe2000fffe0ff */
[----:B------:R-:W-:Y:S02]  /*0540*/  LOP3.LUT R20, R0, 0x7f0, RZ, 0xc0, !PT ;  /* 0x000007f000147812 */ /* 0x000fe400078ec0ff */
[----:B------:R-:W-:Y:S01]  /*0550*/  IADD3 R22, PT, PT, -R22, RZ, RZ ;  /* 0x000000ff16167210 */ /* 0x000fe20007ffe1ff */
[----:B-1----:R-:W-:Y:S02]  /*0560*/  ULEA UR7, UR6, UR5, 0x18 ;  /* 0x0000000506077291 */ /* 0x002fe4000f8ec0ff */
[----:B------:R-:W-:-:S04]  /*0570*/  ULEA UR5, UR6, UR8, 0x18 ;  /* 0x0000000806057291 */ /* 0x000fc8000f8ec0ff */
[----:B------:R-:W-:Y:S02]  /*0580*/  LEA R19, R3, UR7, 0x6 ;  /* 0x0000000703137c11 */ /* 0x000fe4000f8e30ff */
[----:B------:R-:W-:-:S03]  /*0590*/  LEA R17, R2, UR5, 0x2 ;  /* 0x0000000502117c11 */ /* 0x000fc6000f8e10ff */
[----:B------:R-:W-:Y:S01]  /*05a0*/  VIADD R24, R19, 0x20 ;  /* 0x0000002013187836 */ /* 0x000fe20000000000 */
[----:B------:R-:W-:-:S07]  /*05b0*/  IADD3 R23, PT, PT, R17, 0x200, RZ ;  /* 0x0000020011177810 */ /* 0x000fce0007ffe0ff */
.L_x_2:
[----:B------:R-:W-:Y:S01]  /*05c0*/  LDS R8, [R23+-0x200] ;  /* 0xfffe000017087984 */ /* 0x000fe20000000800 */
[----:B------:R-:W-:-:S03]  /*05d0*/  IADD3 R22, PT, PT, R22, 0x10, RZ ;  /* 0x0000001016167810 */ /* 0x000fc60007ffe0ff */
[----:B0-----:R-:W0:Y:S01]  /*05e0*/  LDS.128 R12, [R24+-0x20] ;  /* 0xffffe000180c7984 */ /* 0x001e220000000c00 */
[----:B------:R-:W-:-:S03]  /*05f0*/  ISETP.NE.AND P0, PT, R22, RZ, PT ;  /* 0x000000ff1600720c */ /* 0x000fc60003f05270 */
[----:B------:R-:W1:Y:S04]  /*0600*/  LDS R9, [R23+-0x1c0] ;  /* 0xfffe400017097984 */ /* 0x000e680000000800 */
[----:B------:R-:W2:Y:S04]  /*0610*/  LDS R10, [R23+-0x180] ;  /* 0xfffe8000170a7984 */ /* 0x000ea80000000800 */
[----:B------:R-:W3:Y:S04]  /*0620*/  LDS R26, [R23+-0x140] ;  /* 0xfffec000171a7984 */ /* 0x000ee80000000800 */
[----:B------:R-:W-:Y:S01]  /*0630*/  LDS R29, [R23+-0xc0] ;  /* 0xffff4000171d7984 */ /* 0x000fe20000000800 */
[----:B0-----:R-:W-:-:S03]  /*0640*/  FFMA R8, R12, R8, R25 ;  /* 0x000000080c087223 */ /* 0x001fc60000000019 */
[----:B------:R-:W-:Y:S01]  /*0650*/  LDS R25, [R23+-0x80] ;  /* 0xffff800017197984 */ /* 0x000fe20000000800 */
[----:B-1----:R-:W-:-:S03]  /*0660*/  FFMA R9, R9, R13, R8 ;  /* 0x0000000d09097223 */ /* 0x002fc60000000008 */
[----:B------:R-:W-:Y:S01]  /*0670*/  LDS R13, [R23+-0x100] ;  /* 0xffff0000170d7984 */ /* 0x000fe20000000800 */
[----:B--2---:R-:W-:-:S03]  /*0680*/  FFMA R27, R10, R14, R9 ;  /* 0x0000000e0a1b7223 */ /* 0x004fc60000000009 */
[----:B------:R-:W0:Y:S01]  /*0690*/  LDS.128 R8, [R24+-0x10] ;  /* 0xfffff00018087984 */ /* 0x000e220000000c00 */
[----:B---3--:R-:W-:-:S03]  /*06a0*/  FFMA R15, R26, R15, R27 ;  /* 0x0000000f1a0f7223 */ /* 0x008fc6000000001b */
[----:B------:R-:W1:Y:S01]  /*06b0*/  LDS R26, [R23+-0x40] ;  /* 0xffffc000171a7984 */ /* 0x000e620000000800 */
[----:B0-----:R-:W-:-:S03]  /*06c0*/  FFMA R8, R8, R13, R15 ;  /* 0x0000000d08087223 */ /* 0x001fc6000000000f */
[----:B------:R-:W-:Y:S01]  /*06d0*/  LDS.128 R12, [R24] ;  /* 0x00000000180c7984 */ /* 0x000fe20000000c00 */
[----:B------:R-:W-:-:S03]  /*06e0*/  FFMA R8, R29, R9, R8 ;  /* 0x000000091d087223 */ /* 0x000fc60000000008 */
[----:B------:R-:W0:Y:S01]  /*06f0*/  LDS R9, [R23] ;  /* 0x0000000017097984 */ /* 0x000e220000000800 */
[----:B------:R-:W-:-:S03]  /*0700*/  FFMA R27, R25, R10, R8 ;  /* 0x0000000a191b7223 */ /* 0x000fc60000000008 */
[----:B------:R-:W2:Y:S01]  /*0710*/  LDS R29, [R23+0x40] ;  /* 0x00004000171d7984 */ /* 0x000ea20000000800 */
[----:B-1----:R-:W-:-:S03]  /*0720*/  FFMA R11, R26, R11, R27 ;  /* 0x0000000b1a0b7223 */ /* 0x002fc6000000001b */
[----:B------:R-:W1:Y:S04]  /*0730*/  LDS R25, [R23+0x80] ;  /* 0x0000800017197984 */ /* 0x000e680000000800 */
[----:B------:R-:W3:Y:S04]  /*0740*/  LDS R26, [R23+0xc0] ;  /* 0x0000c000171a7984 */ /* 0x000ee80000000800 */
[----:B------:R-:W-:Y:S01]  /*0750*/  LDS R27, [R23+0x140] ;  /* 0x00014000171b7984 */ /* 0x000fe20000000800 */
[----:B0-----:R-:W-:-:S03]  /*0760*/  FFMA R12, R12, R9, R11 ;  /* 0x000000090c0c7223 */ /* 0x001fc6000000000b */
[----:B------:R0:W-:Y:S01]  /*0770*/  LDS.128 R8, [R24+0x10] ;  /* 0x0000100018087984 */ /* 0x0001e20000000c00 */
[----:B--2---:R-:W-:-:S03]  /*0780*/  FFMA R12, R29, R13, R12 ;  /* 0x0000000d1d0c7223 */ /* 0x004fc6000000000c */
[----:B------:R-:W2:Y:S01]  /*0790*/  LDS R13, [R23+0x100] ;  /* 0x00010000170d7984 */ /* 0x000ea20000000800 */
[----:B-1----:R-:W-:-:S03]  /*07a0*/  FFMA R25, R25, R14, R12 ;  /* 0x0000000e19197223 */ /* 0x002fc6000000000c */
[----:B------:R-:W1:Y:S01]  /*07b0*/  LDS R12, [R23+0x180] ;  /* 0x00018000170c7984 */ /* 0x000e620000000800 */
[----:B0-----:R-:W-:Y:S02]  /*07c0*/  VIADD R24, R24, 0x40 ;  /* 0x0000004018187836 */ /* 0x001fe40000000000 */
[----:B---3--:R-:W-:Y:S02]  /*07d0*/  FFMA R15, R26, R15, R25 ;  /* 0x0000000f1a0f7223 */ /* 0x008fe40000000019 */
[----:B------:R0:W3:Y:S02]  /*07e0*/  LDS R25, [R23+0x1c0] ;  /* 0x0001c00017197984 */ /* 0x0000e40000000800 */
[----:B0-----:R-:W-:Y:S01]  /*07f0*/  IADD3 R23, PT, PT, R23, 0x400, RZ ;  /* 0x0000040017177810 */ /* 0x001fe20007ffe0ff */
[----:B--2---:R-:W-:-:S04]  /*0800*/  FFMA R8, R8, R13, R15 ;  /* 0x0000000d08087223 */ /* 0x004fc8000000000f */
[----:B------:R-:W-:-:S04]  /*0810*/  FFMA R9, R27, R9, R8 ;  /* 0x000000091b097223 */ /* 0x000fc80000000008 */
[----:B-1----:R-:W-:-:S04]  /*0820*/  FFMA R10, R12, R10, R9 ;  /* 0x0000000a0c0a7223 */ /* 0x002fc80000000009 */
[----:B---3--:R-:W-:Y:S01]  /*0830*/  FFMA R25, R25, R11, R10 ;  /* 0x0000000b19197223 */ /* 0x008fe2000000000a */
[----:B------:R-:W-:Y:S06]  /*0840*/  @P0 BRA `(.L_x_2) ;  /* 0xfffffffc005c0947 */ /* 0x000fec000383ffff */
.L_x_1:
[----:B------:R-:W-:-:S13]  /*0850*/  ISETP.NE.AND P0, PT, R16, RZ, PT ;  /* 0x000000ff1000720c */ /* 0x000fda0003f05270 */
[----:B------:R-:W-:Y:S05]  /*0860*/  @!P0 BRA `(.L_x_3) ;  /* 0x0000000000dc8947 */ /* 0x000fea0003800000 */
[----:B------:R-:W-:Y:S02]  /*0870*/  IADD3 R8, PT, PT, R16, -0x1, RZ ;  /* 0xffffffff10087810 */ /* 0x000fe40007ffe0ff */
[----:B------:R-:W-:Y:S02]  /*0880*/  ISETP.NE.AND P1, PT, R7, RZ, PT ;  /* 0x000000ff0700720c */ /* 0x000fe40003f25270 */
[----:B------:R-:W-:-:S13]  /*0890*/  ISETP.GE.U32.AND P0, PT, R8, 0x7, PT ;  /* 0x000000070800780c */ /* 0x000fda0003f06070 */
[----:B------:R-:W-:Y:S05]  /*08a0*/  @!P0 BRA `(.L_x_4) ;  /* 0x0000000000548947 */ /* 0x000fea0003800000 */
[C---:B------:R-:W-:Y:S01]  /*08b0*/  IMAD R22, R20.reuse, 0x40, R17 ;  /* 0x0000004014167824 */ /* 0x040fe200078e0211 */
[C---:B------:R-:W-:Y:S02]  /*08c0*/  LEA R27, R20.reuse, R19, 0x2 ;  /* 0x00000013141b7211 */ /* 0x040fe400078e10ff */
[----:B------:R-:W-:Y:S02]  /*08d0*/  IADD3 R20, PT, PT, R20, 0x8, RZ ;  /* 0x0000000814147810 */ /* 0x000fe40007ffe0ff */
[----:B0-----:R-:W-:Y:S04]  /*08e0*/  LDS R12, [R22] ;  /* 0x00000000160c7984 */ /* 0x001fe80000000800 */
[----:B------:R-:W0:Y:S04]  /*08f0*/  LDS.128 R8, [R27] ;  /* 0x000000001b087984 */ /* 0x000e280000000c00 */
[----:B------:R-:W1:Y:S04]  /*0900*/  LDS R13, [R22+0x40] ;  /* 0x00004000160d7984 */ /* 0x000e680000000800 */
[----:B------:R-:W2:Y:S04]  /*0910*/  LDS R23, [R22+0x80] ;  /* 0x0000800016177984 */ /* 0x000ea80000000800 */
[----:B------:R-:W-:Y:S04]  /*0920*/  LDS R24, [R22+0x140] ;  /* 0x0001400016187984 */ /* 0x000fe80000000800 */
[----:B------:R-:W-:Y:S01]  /*0930*/  LDS R26, [R22+0x1c0] ;  /* 0x0001c000161a7984 */ /* 0x000fe20000000800 */
[----:B0-----:R-:W-:-:S03]  /*0940*/  FFMA R12, R8, R12, R25 ;  /* 0x0000000c080c7223 */ /* 0x001fc60000000019 */
[----:B------:R-:W0:Y:S01]  /*0950*/  LDS R8, [R22+0xc0] ;  /* 0x0000c00016087984 */ /* 0x000e220000000800 */
[----:B-1----:R-:W-:-:S03]  /*0960*/  FFMA R28, R13, R9, R12 ;  /* 0x000000090d1c7223 */ /* 0x002fc6000000000c */
[----:B------:R-:W-:Y:S01]  /*0970*/  LDS R9, [R22+0x100] ;  /* 0x0001000016097984 */ /* 0x000fe20000000800 */
[----:B--2---:R-:W-:-:S03]  /*0980*/  FFMA R23, R23, R10, R28 ;  /* 0x0000000a17177223 */ /* 0x004fc6000000001c */
[----:B------:R-:W1:Y:S04]  /*0990*/  LDS.128 R12, [R27+0x10] ;  /* 0x000010001b0c7984 */ /* 0x000e680000000c00 */
[----:B------:R-:W2:Y:S01]  /*09a0*/  LDS R25, [R22+0x180] ;  /* 0x0001800016197984 */ /* 0x000ea20000000800 */
[----:B0-----:R-:W-:-:S04]  /*09b0*/  FFMA R11, R8, R11, R23 ;  /* 0x0000000b080b7223 */ /* 0x001fc80000000017 */
[----:B-1----:R-:W-:-:S04]  /*09c0*/  FFMA R9, R12, R9, R11 ;  /* 0x000000090c097223 */ /* 0x002fc8000000000b */
[----:B------:R-:W-:-:S04]  /*09d0*/  FFMA R24, R24, R13, R9 ;  /* 0x0000000d18187223 */ /* 0x000fc80000000009 */
[----:B--2---:R-:W-:-:S04]  /*09e0*/  FFMA R25, R25, R14, R24 ;  /* 0x0000000e19197223 */ /* 0x004fc80000000018 */
[----:B------:R-:W-:-:S07]  /*09f0*/  FFMA R25, R26, R15, R25 ;  /* 0x0000000f1a197223 */ /* 0x000fce0000000019 */
.L_x_4:
[----:B------:R-:W-:Y:S05]  /*0a00*/  @!P1 BRA `(.L_x_3) ;  /* 0x0000000000749947 */ /* 0x000fea0003800000 */
[----:B------:R-:W-:Y:S01]  /*0a10*/  VIADD R8, R7, 0xffffffff ;  /* 0xffffffff07087836 */ /* 0x000fe20000000000 */
[----:B------:R-:W-:-:S04]  /*0a20*/  ISETP.NE.AND P1, PT, R6, RZ, PT ;  /* 0x000000ff0600720c */ /* 0x000fc80003f25270 */
[----:B------:R-:W-:-:S13]  /*0a30*/  ISETP.GE.U32.AND P0, PT, R8, 0x3, PT ;  /* 0x000000030800780c */ /* 0x000fda0003f06070 */
[----:B------:R-:W-:Y:S05]  /*0a40*/  @!P0 BRA `(.L_x_5) ;  /* 0x0000000000308947 */ /* 0x000fea0003800000 */
[C---:B------:R-:W-:Y:S02]  /*0a50*/  LEA R8, R20.reuse, R19, 0x2 ;  /* 0x0000001314087211 */ /* 0x040fe400078e10ff */
[C---:B0-----:R-:W-:Y:S01]  /*0a60*/  LEA R12, R20.reuse, R17, 0x6 ;  /* 0x00000011140c7211 */ /* 0x041fe200078e30ff */
[----:B------:R-:W-:-:S03]  /*0a70*/  VIADD R20, R20, 0x4 ;  /* 0x0000000414147836 */ /* 0x000fc60000000000 */
[----:B------:R-:W-:Y:S04]  /*0a80*/  LDS.128 R8, [R8] ;  /* 0x0000000008087984 */ /* 0x000fe80000000c00 */
[----:B------:R-:W0:Y:S04]  /*0a90*/  LDS R13, [R12] ;  /* 0x000000000c0d7984 */ /* 0x000e280000000800 */
[----:B------:R-:W1:Y:S04]  /*0aa0*/  LDS R15, [R12+0x40] ;  /* 0x000040000c0f7984 */ /* 0x000e680000000800 */
[----:B------:R-:W2:Y:S04]  /*0ab0*/  LDS R22, [R12+0x80] ;  /* 0x000080000c167984 */ /* 0x000ea80000000800 */
[----:B------:R-:W3:Y:S01]  /*0ac0*/  LDS R23, [R12+0xc0] ;  /* 0x0000c0000c177984 */ /* 0x000ee20000000800 */
[----:B0-----:R-:W-:-:S04]  /*0ad0*/  FFMA R14, R8, R13, R25 ;  /* 0x0000000d080e7223 */ /* 0x001fc80000000019 */
[----:B-1----:R-:W-:-:S04]  /*0ae0*/  FFMA R9, R15, R9, R14 ;  /* 0x000000090f097223 */ /* 0x002fc8000000000e */
[----:B--2---:R-:W-:-:S04]  /*0af0*/  FFMA R10, R22, R10, R9 ;  /* 0x0000000a160a7223 */ /* 0x004fc80000000009 */
[----:B---3--:R-:W-:-:S07]  /*0b00*/  FFMA R25, R23, R11, R10 ;  /* 0x0000000b17197223 */ /* 0x008fce000000000a */
.L_x_5:
[----:B------:R-:W-:Y:S05]  /*0b10*/  @!P1 BRA `(.L_x_3) ;  /* 0x0000000000309947 */ /* 0x000fea0003800000 */
[C---:B------:R-:W-:Y:S02]  /*0b20*/  LEA R8, R20.reuse, R19, 0x2 ;  /* 0x0000001314087211 */ /* 0x040fe400078e10ff */
[----:B------:R-:W-:Y:S02]  /*0b30*/  LEA R20, R20, R17, 0x6 ;  /* 0x0000001114147211 */ /* 0x000fe400078e30ff */
[----:B------:R-:W-:Y:S02]  /*0b40*/  ISETP.NE.AND P0, PT, R6, 0x1, PT ;  /* 0x000000010600780c */ /* 0x000fe40003f05270 */
[----:B------:R-:W-:Y:S04]  /*0b50*/  LDS.128 R8, [R8] ;  /* 0x0000000008087984 */ /* 0x000fe80000000c00 */
[----:B0-----:R-:W0:Y:S02]  /*0b60*/  LDS R12, [R20] ;  /* 0x00000000140c7984 */ /* 0x001e240000000800 */
[----:B0-----:R-:W-:-:S05]  /*0b70*/  FFMA R25, R8, R12, R25 ;  /* 0x0000000c08197223 */ /* 0x001fca0000000019 */
[----:B------:R-:W-:Y:S05]  /*0b80*/  @!P0 BRA `(.L_x_3) ;  /* 0x0000000000148947 */ /* 0x000fea0003800000 */
[----:B------:R-:W-:Y:S01]  /*0b90*/  ISETP.NE.AND P0, PT, R6, 0x2, PT ;  /* 0x000000020600780c */ /* 0x000fe20003f05270 */
[----:B------:R-:W0:-:S12]  /*0ba0*/  LDS R8, [R20+0x40] ;  /* 0x0000400014087984 */ /* 0x000e180000000800 */
[----:B------:R-:W1:Y:S01]  /*0bb0*/  @P0 LDS R12, [R20+0x80] ;  /* 0x00008000140c0984 */ /* 0x000e620000000800 */
[----:B0-----:R-:W-:-:S04]  /*0bc0*/  FFMA R25, R8, R9, R25 ;  /* 0x0000000908197223 */ /* 0x001fc80000000019 */
[----:B-1----:R-:W-:-:S07]  /*0bd0*/  @P0 FFMA R25, R12, R10, R25 ;  /* 0x0000000a0c190223 */ /* 0x002fce0000000019 */
.L_x_3:
[----:B------:R-:W-:Y:S01]  /*0be0*/  UIADD3 UR4, UPT, UPT, UR4, 0x1, URZ ;  /* 0x0000000104047890 */ /* 0x000fe2000fffe0ff */
[----:B------:R-:W-:Y:S05]  /*0bf0*/  BAR.SYNC.DEFER_BLOCKING 0x0 ;  /* 0x0000000000007b1d */ /* 0x000fea0000010000 */
[----:B------:R-:W-:-:S13]  /*0c00*/  ISETP.NE.AND P0, PT, R4, UR4, PT ;  /* 0x0000000404007c0c */ /* 0x000fda000bf05270 */
[----:B------:R-:W-:Y:S05]  /*0c10*/  @P0 BRA `(.L_x_6) ;  /* 0xfffffff400c80947 */ /* 0x000fea000383ffff */
.L_x_0:
[----:B------:R-:W1:Y:S02]  /*0c20*/  LDCU.64 UR4, c[0x0][0x398] ;  /* 0x00007300ff0477ac */ /* 0x000e640008000a00 */
[----:B-1----:R-:W-:-:S04]  /*0c30*/  ISETP.GE.AND P0, PT, R18, UR5, PT ;  /* 0x0000000512007c0c */ /* 0x002fc8000bf06270 */
[----:B------:R-:W-:-:S13]  /*0c40*/  ISETP.GE.OR P0, PT, R21, UR4, P0 ;  /* 0x0000000415007c0c */ /* 0x000fda0008706670 */
[----:B------:R-:W-:Y:S05]  /*0c50*/  @P0 EXIT ;  /* 0x000000000000094d */ /* 0x000fea0003800000 */
[----:B------:R-:W1:Y:S01]  /*0c60*/  LDC.64 R2, c[0x0][0x390] ;  /* 0x0000e400ff027b82 */ /* 0x000e620000000a00 */
[----:B------:R-:W-:-:S04]  /*0c70*/  IMAD R21, R21, UR5, R18 ;  /* 0x0000000515157c24 */ /* 0x000fc8000f8e0212 */
[----:B-1----:R-:W-:-:S05]  /*0c80*/  IMAD.WIDE R2, R21, 0x4, R2 ;  /* 0x0000000415027825 */ /* 0x002fca00078e0202 */
[----:B------:R-:W-:Y:S01]  /*0c90*/  STG.E desc[UR10][R2.64], R25 ;  /* 0x0000001902007986 */ /* 0x000fe2000c10190a */
[----:B------:R-:W-:Y:S05]  /*0ca0*/  EXIT ;  /* 0x000000000000794d */ /* 0x000fea0003800000 */
.L_x_7:
[----:B------:R-:W-:-:S00]  /*0cb0*/  BRA `(.L_x_7) ;  /* 0xfffffffc00fc7947 */ /* 0x000fc0000383ffff */
[----:B------:R-:W-:-:S00]  /*0cc0*/  NOP ;  /* 0x0000000000007918 */ /* 0x000fc00000000000 */
        /* <DEDUP_REMOVED lines=11> */
.L_x_8:


//--------------------- .nv.shared._Z13matmul_sharedPfS_S_iii --------------------------
	.section	.nv.shared._Z13matmul_sharedPfS_S_iii,"aw",@nobits
	.sectionflags	@""
	.align	4
.nv.shared._Z13matmul_sharedPfS_S_iii:
	.zero		3072


//--------------------- .nv.shared.reserved.0     --------------------------
	.section	.nv.shared.reserved.0,"aw",@nobits
	.weak		__nv_reservedSMEM_offset_0_alias
	.size		__nv_reservedSMEM_offset_0_alias, 0, 64
	.other		__nv_reservedSMEM_offset_0_alias,@"STO_CUDA_RESERVED_SHARED STV_DEFAULT"
__nv_reservedSMEM_offset_0_alias:
	.zero		0
	.zero		64


//--------------------- .nv.constant0._Z13matmul_sharedPfS_S_iii --------------------------
	.section	.nv.constant0._Z13matmul_sharedPfS_S_iii,"a",@progbits
	.sectionflags	@""
	.align	4
.nv.constant0._Z13matmul_sharedPfS_S_iii:
	.zero		932


//--------------------- SYMBOLS --------------------------

	.type		.nv.reservedSmem.offset0,@object
	.size		.nv.reservedSmem.offset0,0x4
	.type		.nv.reservedSmem.cap,@object
	.size		.nv.reservedSmem.cap,0x4
